	.headerflags	@"EF_CUDA_TEXMODE_UNIFIED EF_CUDA_64BIT_ADDRESS EF_CUDA_SM86 EF_CUDA_VIRTUAL_SM(EF_CUDA_SM86)"
	.elftype	@"ET_EXEC"


//--------------------- .nv.info                  --------------------------
	.section	.nv.info,"",@"SHT_CUDA_INFO"
	.align	4


	//----- nvinfo : EIATTR_REGCOUNT
	.align		4
        /*0000*/ 	.byte	0x04, 0x2f
        /*0002*/ 	.short	(.L_2 - .L_1)
	.align		4
.L_1:
        /*0004*/ 	.word	index@(triton_per_fused__to_copy_add_mul_native_layer_norm_10)
        /*0008*/ 	.word	0x0000001c


	//----- nvinfo : EIATTR_MIN_STACK_SIZE
	.align		4
.L_2:
        /*000c*/ 	.byte	0x04, 0x12
        /*000e*/ 	.short	(.L_4 - .L_3)
	.align		4
.L_3:
        /*0010*/ 	.word	index@(triton_per_fused__to_copy_add_mul_native_layer_norm_10)
        /*0014*/ 	.word	0x00000000


	//----- nvinfo : EIATTR_FRAME_SIZE
	.align		4
.L_4:
        /*0018*/ 	.byte	0x04, 0x11
        /*001a*/ 	.short	(.L_6 - .L_5)
	.align		4
.L_5:
        /*001c*/ 	.word	index@(triton_per_fused__to_copy_add_mul_native_layer_norm_10)
        /*0020*/ 	.word	0x00000000


	//----- nvinfo : EIATTR_MIN_STACK_SIZE
	.align		4
.L_6:
        /*0024*/ 	.byte	0x04, 0x12
        /*0026*/ 	.short	(.L_8 - .L_7)
	.align		4
.L_7:
        /*0028*/ 	.word	index@(triton_per_fused__to_copy_add_mul_native_layer_norm_10)
        /*002c*/ 	.word	0x00000000
.L_8:


//--------------------- .nv.info.triton_per_fused__to_copy_add_mul_native_layer_norm_10 --------------------------
	.section	.nv.info.triton_per_fused__to_copy_add_mul_native_layer_norm_10,"",@"SHT_CUDA_INFO"
	.sectionflags	@""
	.align	4


	//----- nvinfo : EIATTR_CUDA_API_VERSION
	.align		4
        /*0000*/ 	.byte	0x04, 0x37
        /*0002*/ 	.short	(.L_10 - .L_9)
.L_9:
        /*0004*/ 	.word	0x0000007c


	//----- nvinfo : EIATTR_SW2861232_WAR
	.align		4
.L_10:
        /*0008*/ 	.byte	0x01, 0x35
	.zero		2


	//----- nvinfo : EIATTR_PARAM_CBANK
	.align		4
        /*000c*/ 	.byte	0x04, 0x0a
        /*000e*/ 	.short	(.L_12 - .L_11)
	.align		4
.L_11:
        /*0010*/ 	.word	index@(.nv.constant0.triton_per_fused__to_copy_add_mul_native_layer_norm_10)
        /*0014*/ 	.short	0x0160
        /*0016*/ 	.short	0x0040


	//----- nvinfo : EIATTR_CBANK_PARAM_SIZE
	.align		4
.L_12:
        /*0018*/ 	.byte	0x03, 0x19
        /*001a*/ 	.short	0x0040


	//----- nvinfo : EIATTR_KPARAM_INFO
	.align		4
        /*001c*/ 	.byte	0x04, 0x17
        /*001e*/ 	.short	(.L_14 - .L_13)
.L_13:
        /*0020*/ 	.word	0x00000000
        /*0024*/ 	.short	0x0008
        /*0026*/ 	.short	0x0038
        /*0028*/ 	.byte	0x00, 0xf4, 0x21, 0x00


	//----- nvinfo : EIATTR_KPARAM_INFO
	.align		4
.L_14:
        /*002c*/ 	.byte	0x04, 0x17
        /*002e*/ 	.short	(.L_16 - .L_15)
.L_15:
        /*0030*/ 	.word	0x00000000
        /*0034*/ 	.short	0x0007
        /*0036*/ 	.short	0x0034
        /*0038*/ 	.byte	0x00, 0xf0, 0x11, 0x00


	//----- nvinfo : EIATTR_KPARAM_INFO
	.align		4
.L_16:
        /*003c*/ 	.byte	0x04, 0x17
        /*003e*/ 	.short	(.L_18 - .L_17)
.L_17:
        /*0040*/ 	.word	0x00000000
        /*0044*/ 	.short	0x0006
        /*0046*/ 	.short	0x0030
        /*0048*/ 	.byte	0x00, 0xf0, 0x11, 0x00


	//----- nvinfo : EIATTR_KPARAM_INFO
	.align		4
.L_18:
        /*004c*/ 	.byte	0x04, 0x17
        /*004e*/ 	.short	(.L_20 - .L_19)
.L_19:
        /*0050*/ 	.word	0x00000000
        /*0054*/ 	.short	0x0005
        /*0056*/ 	.short	0x0028
        /*0058*/ 	.byte	0x00, 0xf4, 0x21, 0x00


	//----- nvinfo : EIATTR_KPARAM_INFO
	.align		4
.L_20:
        /*005c*/ 	.byte	0x04, 0x17
        /*005e*/ 	.short	(.L_22 - .L_21)
.L_21:
        /*0060*/ 	.word	0x00000000
        /*0064*/ 	.short	0x0004
        /*0066*/ 	.short	0x0020
        /*0068*/ 	.byte	0x00, 0xf4, 0x21, 0x00


	//----- nvinfo : EIATTR_KPARAM_INFO
	.align		4
.L_22:
        /*006c*/ 	.byte	0x04, 0x17
        /*006e*/ 	.short	(.L_24 - .L_23)
.L_23:
        /*0070*/ 	.word	0x00000000
        /*0074*/ 	.short	0x0003
        /*0076*/ 	.short	0x0018
        /*0078*/ 	.byte	0x00, 0xf4, 0x21, 0x00


	//----- nvinfo : EIATTR_KPARAM_INFO
	.align		4
.L_24:
        /*007c*/ 	.byte	0x04, 0x17
        /*007e*/ 	.short	(.L_26 - .L_25)
.L_25:
        /*0080*/ 	.word	0x00000000
        /*0084*/ 	.short	0x0002
        /*0086*/ 	.short	0x0010
        /*0088*/ 	.byte	0x00, 0xf4, 0x21, 0x00


	//----- nvinfo : EIATTR_KPARAM_INFO
	.align		4
.L_26:
        /*008c*/ 	.byte	0x04, 0x17
        /*008e*/ 	.short	(.L_28 - .L_27)
.L_27:
        /*0090*/ 	.word	0x00000000
        /*0094*/ 	.short	0x0001
        /*0096*/ 	.short	0x0008
        /*0098*/ 	.byte	0x00, 0xf4, 0x21, 0x00


	//----- nvinfo : EIATTR_KPARAM_INFO
	.align		4
.L_28:
        /*009c*/ 	.byte	0x04, 0x17
        /*009e*/ 	.short	(.L_30 - .L_29)
.L_29:
        /*00a0*/ 	.word	0x00000000
        /*00a4*/ 	.short	0x0000
        /*00a6*/ 	.short	0x0000
        /*00a8*/ 	.byte	0x00, 0xf4, 0x21, 0x00


	//----- nvinfo : EIATTR_MAXREG_COUNT
	.align		4
.L_30:
        /*00ac*/ 	.byte	0x03, 0x1b
        /*00ae*/ 	.short	0x00ff


	//----- nvinfo : EIATTR_COOP_GROUP_MASK_REGIDS
	.align		4
        /*00b0*/ 	.byte	0x04, 0x29
        /*00b2*/ 	.short	(.L_32 - .L_31)


	//   ....[0]....
.L_31:
        /*00b4*/ 	.word	0xffffffff


	//   ....[1]....
        /*00b8*/ 	.word	0xffffffff


	//   ....[2]....
        /*00bc*/ 	.word	0xffffffff


	//   ....[3]....
        /*00c0*/ 	.word	0xffffffff


	//   ....[4]....
        /*00c4*/ 	.word	0xffffffff


	//   ....[5]....
        /*00c8*/ 	.word	0xffffffff


	//   ....[6]....
        /*00cc*/ 	.word	0xffffffff


	//   ....[7]....
        /*00d0*/ 	.word	0xffffffff


	//   ....[8]....
        /*00d4*/ 	.word	0xffffffff


	//   ....[9]....
        /*00d8*/ 	.word	0xffffffff


	//   ....[10]....
        /*00dc*/ 	.word	0xffffffff


	//   ....[11]....
        /*00e0*/ 	.word	0xffffffff


	//   ....[12]....
        /*00e4*/ 	.word	0xffffffff


	//   ....[13]....
        /*00e8*/ 	.word	0xffffffff


	//   ....[14]....
        /*00ec*/ 	.word	0xffffffff


	//   ....[15]....
        /*00f0*/ 	.word	0xffffffff


	//----- nvinfo : EIATTR_COOP_GROUP_INSTR_OFFSETS
	.align		4
.L_32:
        /*00f4*/ 	.byte	0x04, 0x28
        /*00f6*/ 	.short	(.L_34 - .L_33)


	//   ....[0]....
.L_33:
        /*00f8*/ 	.word	0x00000310


	//   ....[1]....
        /*00fc*/ 	.word	0x00000330


	//   ....[2]....
        /*0100*/ 	.word	0x00000350


	//   ....[3]....
        /*0104*/ 	.word	0x00000370


	//   ....[4]....
        /*0108*/ 	.word	0x000003a0


	//   ....[5]....
        /*010c*/ 	.word	0x00000400


	//   ....[6]....
        /*0110*/ 	.word	0x00000420


	//   ....[7]....
        /*0114*/ 	.word	0x00000440


	//   ....[8]....
        /*0118*/ 	.word	0x00000570


	//   ....[9]....
        /*011c*/ 	.word	0x00000590


	//   ....[10]....
        /*0120*/ 	.word	0x000005b0


	//   ....[11]....
        /*0124*/ 	.word	0x000005d0


	//   ....[12]....
        /*0128*/ 	.word	0x000005f0


	//   ....[13]....
        /*012c*/ 	.word	0x00000640


	//   ....[14]....
        /*0130*/ 	.word	0x00000660


	//   ....[15]....
        /*0134*/ 	.word	0x00000680


	//----- nvinfo : EIATTR_EXIT_INSTR_OFFSETS
	.align		4
.L_34:
        /*0138*/ 	.byte	0x04, 0x1c
        /*013a*/ 	.short	(.L_36 - .L_35)


	//   ....[0]....
.L_35:
        /*013c*/ 	.word	0x000007e0


	//   ....[1]....
        /*0140*/ 	.word	0x00000800


	//----- nvinfo : EIATTR_REQNTID
	.align		4
.L_36:
        /*0144*/ 	.byte	0x04, 0x10
        /*0146*/ 	.short	(.L_38 - .L_37)
.L_37:
        /*0148*/ 	.word	0x00000100
        /*014c*/ 	.word	0x00000001
        /*0150*/ 	.word	0x00000001
.L_38:


//--------------------- .nv.callgraph             --------------------------
	.section	.nv.callgraph,"",@"SHT_CUDA_CALLGRAPH"
	.align	4
	.sectionentsize	8
	.align		4
        /*0000*/ 	.word	0x00000000
	.align		4
        /*0004*/ 	.word	0xffffffff
	.align		4
        /*0008*/ 	.word	0x00000000
	.align		4
        /*000c*/ 	.word	0xfffffffe
	.align		4
        /*0010*/ 	.word	0x00000000
	.align		4
        /*0014*/ 	.word	0xfffffffd
	.align		4
        /*0018*/ 	.word	0x00000000
	.align		4
        /*001c*/ 	.word	0xfffffffc


//--------------------- .nv.rel.action            --------------------------
	.section	.nv.rel.action,"",@"SHT_CUDA_RELOCINFO"
	.align	8
	.sectionentsize	8
        /*0000*/ 	.byte	0x73, 0x00, 0x00, 0x00, 0x00, 0x00, 0x00, 0x00, 0x00, 0x00, 0x00, 0x11, 0x25, 0x00, 0x05, 0x36


//--------------------- .nv.constant4             --------------------------
	.section	.nv.constant4,"a",@progbits
	.align	8
	.align		8
.nv.constant4:
        /*0000*/ 	.dword	_$_str


//--------------------- .nv.constant0.triton_per_fused__to_copy_add_mul_native_layer_norm_10 --------------------------
	.section	.nv.constant0.triton_per_fused__to_copy_add_mul_native_layer_norm_10,"a",@progbits
	.sectionflags	@""
	.align	4
.nv.constant0.triton_per_fused__to_copy_add_mul_native_layer_norm_10:
	.zero		416


//--------------------- .text.triton_per_fused__to_copy_add_mul_native_layer_norm_10 --------------------------
	.section	.text.triton_per_fused__to_copy_add_mul_native_layer_norm_10,"ax",@progbits
	.sectionflags	@"SHF_BARRIERS=1"
	.sectioninfo	@"SHI_REGISTERS=28"
	.align	128
        .global         triton_per_fused__to_copy_add_mul_native_layer_norm_10
        .type           triton_per_fused__to_copy_add_mul_native_layer_norm_10,@function
        .size           triton_per_fused__to_copy_add_mul_native_layer_norm_10,(.L_x_1 - triton_per_fused__to_copy_add_mul_native_layer_norm_10)
        .other          triton_per_fused__to_copy_add_mul_native_layer_norm_10,@"STO_CUDA_ENTRY STV_DEFAULT"
triton_per_fused__to_copy_add_mul_native_layer_norm_10:
.text.triton_per_fused__to_copy_add_mul_native_layer_norm_10:
[----:B------:R-:W-:Y:S02]  /*0000*/  MOV R1, c[0x0][0x28] ;  /* 0x00000a0000017a02 */ /* 0x000fe40000000f00 */
[----:B------:R-:W0:Y:S01]  /*0010*/  S2R R14, SR_TID.X ;  /* 0x00000000000e7919 */ /* 0x000e220000002100 */
[----:B------:R-:W-:Y:S01]  /*0020*/  MOV R12, 0x2 ;  /* 0x00000002000c7802 */ /* 0x000fe20000000f00 */
[----:B------:R-:W-:Y:S01]  /*0030*/  CS2R R16, SRZ ;  /* 0x0000000000107805 */ /* 0x000fe2000001ff00 */
[----:B------:R-:W-:Y:S01]  /*0040*/  MOV R11, 0x4 ;  /* 0x00000004000b7802 */ /* 0x000fe20000000f00 */
[----:B------:R-:W1:Y:S01]  /*0050*/  S2R R10, SR_CTAID.X ;  /* 0x00000000000a7919 */ /* 0x000e620000002500 */
[----:B------:R-:W-:Y:S01]  /*0060*/  ULDC.64 UR4, c[0x0][0x118] ;  /* 0x0000460000047ab9 */ /* 0x000fe20000000a00 */
[----:B------:R-:W-:Y:S01]  /*0070*/  CS2R R4, SRZ ;  /* 0x0000000000047805 */ /* 0x000fe2000001ff00 */
[----:B------:R-:W-:Y:S01]  /*0080*/  CS2R R6, SRZ ;  /* 0x0000000000067805 */ /* 0x000fe2000001ff00 */
[----:B0-----:R-:W-:-:S04]  /*0090*/  SHF.L.U32 R2, R14, 0x2, RZ ;  /* 0x000000020e027819 */ /* 0x001fc800000006ff */
[----:B------:R-:W-:Y:S02]  /*00a0*/  LOP3.LUT R20, R2, 0x3fc, RZ, 0xc0, !PT ;  /* 0x000003fc02147812 */ /* 0x000fe400078ec0ff */
[----:B------:R-:W-:Y:S02]  /*00b0*/  CS2R R2, SRZ ;  /* 0x0000000000027805 */ /* 0x000fe4000001ff00 */
[----:B------:R-:W-:Y:S01]  /*00c0*/  ISETP.GE.U32.AND P1, PT, R20, 0x300, PT ;  /* 0x000003001400780c */ /* 0x000fe20003f26070 */
[----:B-1----:R-:W-:-:S04]  /*00d0*/  IMAD R13, R10, 0x300, R20 ;  /* 0x000003000a0d7824 */ /* 0x002fc800078e0214 */
[----:B------:R-:W-:-:S04]  /*00e0*/  IMAD.WIDE R8, R13, R12, c[0x0][0x160] ;  /* 0x000058000d087625 */ /* 0x000fc800078e020c */
[----:B------:R-:W-:-:S04]  /*00f0*/  IMAD.WIDE.U32 R20, R20, R11, c[0x0][0x178] ;  /* 0x00005e0014147625 */ /* 0x000fc800078e000b */
[----:B------:R-:W2:Y:S01]  /*0100*/  @!P1 LDG.E.64 R16, [R8.64] ;  /* 0x0000000408109981 */ /* 0x000ea2000c1e1b00 */
[----:B------:R-:W-:-:S03]  /*0110*/  IMAD.WIDE R18, R13, R12, c[0x0][0x170] ;  /* 0x00005c000d127625 */ /* 0x000fc600078e020c */
[----:B------:R-:W3:Y:S04]  /*0120*/  @!P1 LDG.E.EL.128 R4, [R20.64] ;  /* 0x0000000414049981 */ /* 0x000ee8000c2e1d00 */
[----:B------:R-:W4:Y:S01]  /*0130*/  @!P1 LDG.E.64 R2, [R18.64] ;  /* 0x0000000412029981 */ /* 0x000f22000c1e1b00 */
[C---:B------:R-:W-:Y:S01]  /*0140*/  LOP3.LUT P2, RZ, R14.reuse, 0x1f, RZ, 0xc0, !PT ;  /* 0x0000001f0eff7812 */ /* 0x040fe2000784c0ff */
[----:B------:R-:W-:Y:S01]  /*0150*/  IMAD.WIDE R12, R13, R12, c[0x0][0x188] ;  /* 0x000062000d0c7625 */ /* 0x000fe200078e020c */
[C---:B------:R-:W-:Y:S02]  /*0160*/  ISETP.GE.AND P3, PT, R14.reuse, 0x8, PT ;  /* 0x000000080e00780c */ /* 0x040fe40003f66270 */
[----:B------:R-:W-:-:S04]  /*0170*/  LOP3.LUT P0, RZ, R14, 0x7, RZ, 0xc0, !PT ;  /* 0x000000070eff7812 */ /* 0x000fc8000780c0ff */
[----:B------:R-:W-:Y:S02]  /*0180*/  ISETP.LT.AND P0, PT, R14, 0x8, !P0 ;  /* 0x000000080e00780c */ /* 0x000fe40004701270 */
[C---:B--2---:R-:W-:Y:S02]  /*0190*/  PRMT R22, R16.reuse, 0x7632, R22 ;  /* 0x0000763210167816 */ /* 0x044fe40000000016 */
[----:B------:R-:W-:Y:S02]  /*01a0*/  SHF.L.U32 R23, R16, 0x10, RZ ;  /* 0x0000001010177819 */ /* 0x000fe400000006ff */
[----:B------:R-:W-:Y:S02]  /*01b0*/  SHF.L.U32 R25, R17, 0x10, RZ ;  /* 0x0000001011197819 */ /* 0x000fe400000006ff */
[----:B------:R-:W-:Y:S01]  /*01c0*/  SHF.L.U32 R22, R22, 0x10, RZ ;  /* 0x0000001016167819 */ /* 0x000fe200000006ff */
[--C-:B---3--:R-:W-:Y:S01]  /*01d0*/  FADD R16, R23, R4.reuse ;  /* 0x0000000417107221 */ /* 0x108fe20000000000 */
[----:B----4-:R-:W-:Y:S01]  /*01e0*/  PRMT R4, R2, 0x7632, R4 ;  /* 0x0000763202047816 */ /* 0x010fe20000000004 */
[--C-:B------:R-:W-:Y:S01]  /*01f0*/  FADD R24, R25, R6.reuse ;  /* 0x0000000619187221 */ /* 0x100fe20000000000 */
[----:B------:R-:W-:Y:S01]  /*0200*/  PRMT R6, R17, 0x7632, R6 ;  /* 0x0000763211067816 */ /* 0x000fe20000000006 */
[----:B------:R-:W-:Y:S01]  /*0210*/  FADD R17, R22, R5 ;  /* 0x0000000516117221 */ /* 0x000fe20000000000 */
[----:B------:R-:W-:-:S02]  /*0220*/  SHF.L.U32 R5, R2, 0x10, RZ ;  /* 0x0000001002057819 */ /* 0x000fc400000006ff */
[----:B------:R-:W-:Y:S02]  /*0230*/  SHF.L.U32 R4, R4, 0x10, RZ ;  /* 0x0000001004047819 */ /* 0x000fe400000006ff */
[----:B------:R-:W-:Y:S01]  /*0240*/  SHF.L.U32 R18, R6, 0x10, RZ ;  /* 0x0000001006127819 */ /* 0x000fe200000006ff */
[----:B------:R-:W-:Y:S01]  /*0250*/  FADD R5, R5, R16 ;  /* 0x0000001005057221 */ /* 0x000fe20000000000 */
[C---:B------:R-:W-:Y:S01]  /*0260*/  PRMT R2, R3.reuse, 0x7632, R2 ;  /* 0x0000763203027816 */ /* 0x040fe20000000002 */
[----:B------:R-:W-:Y:S01]  /*0270*/  FADD R6, R4, R17 ;  /* 0x0000001104067221 */ /* 0x000fe20000000000 */
[----:B------:R-:W-:Y:S01]  /*0280*/  SHF.L.U32 R3, R3, 0x10, RZ ;  /* 0x0000001003037819 */ /* 0x000fe200000006ff */
[----:B------:R-:W-:Y:S01]  /*0290*/  FADD R17, R18, R7 ;  /* 0x0000000712117221 */ /* 0x000fe20000000000 */
[----:B------:R-:W-:Y:S01]  /*02a0*/  SHF.L.U32 R2, R2, 0x10, RZ ;  /* 0x0000001002027819 */ /* 0x000fe200000006ff */
[----:B------:R-:W-:Y:S02]  /*02b0*/  FADD R4, R6, R5 ;  /* 0x0000000506047221 */ /* 0x000fe40000000000 */
[----:B------:R-:W-:-:S02]  /*02c0*/  FADD R7, R3, R24 ;  /* 0x0000001803077221 */ /* 0x000fc40000000000 */
[----:B------:R-:W-:Y:S02]  /*02d0*/  FADD R16, R2, R17 ;  /* 0x0000001102107221 */ /* 0x000fe40000000000 */
[----:B------:R-:W-:-:S04]  /*02e0*/  FADD R3, R7, R4 ;  /* 0x0000000407037221 */ /* 0x000fc80000000000 */
[----:B------:R-:W-:-:S05]  /*02f0*/  FADD R3, R16, R3 ;  /* 0x0000000310037221 */ /* 0x000fca0000000000 */
[----:B------:R-:W-:-:S05]  /*0300*/  FSEL R3, R3, RZ, !P1 ;  /* 0x000000ff03037208 */ /* 0x000fca0004800000 */
[----:B------:R-:W0:Y:S02]  /*0310*/  SHFL.BFLY PT, R2, R3, 0x10, 0x1f ;  /* 0x0e001f0003027f89 */ /* 0x000e2400000e0000 */
[----:B0-----:R-:W-:-:S05]  /*0320*/  FADD R2, R3, R2 ;  /* 0x0000000203027221 */ /* 0x001fca0000000000 */
[----:B------:R-:W0:Y:S02]  /*0330*/  SHFL.BFLY PT, R17, R2, 0x8, 0x1f ;  /* 0x0d001f0002117f89 */ /* 0x000e2400000e0000 */
[----:B0-----:R-:W-:-:S05]  /*0340*/  FADD R4, R2, R17 ;  /* 0x0000001102047221 */ /* 0x001fca0000000000 */
[----:B------:R-:W0:Y:S02]  /*0350*/  SHFL.BFLY PT, R17, R4, 0x4, 0x1f ;  /* 0x0c801f0004117f89 */ /* 0x000e2400000e0000 */
[----:B0-----:R-:W-:-:S05]  /*0360*/  FADD R18, R4, R17 ;  /* 0x0000001104127221 */ /* 0x001fca0000000000 */
[----:B------:R-:W0:Y:S02]  /*0370*/  SHFL.BFLY PT, R17, R18, 0x2, 0x1f ;  /* 0x0c401f0012117f89 */ /* 0x000e2400000e0000 */
[----:B0-----:R-:W-:Y:S01]  /*0380*/  FADD R19, R18, R17 ;  /* 0x0000001112137221 */ /* 0x001fe20000000000 */
[----:B------:R-:W-:-:S04]  /*0390*/  SHF.R.U32.HI R17, RZ, 0x3, R14 ;  /* 0x00000003ff117819 */ /* 0x000fc8000001160e */
[----:B------:R-:W0:Y:S01]  /*03a0*/  SHFL.BFLY PT, R20, R19, 0x1, 0x1f ;  /* 0x0c201f0013147f89 */ /* 0x000e2200000e0000 */
[----:B------:R-:W-:Y:S01]  /*03b0*/  LOP3.LUT R17, R17, 0x1c, RZ, 0xc0, !PT ;  /* 0x0000001c11117812 */ /* 0x000fe200078ec0ff */
[----:B0-----:R-:W-:-:S05]  /*03c0*/  FADD R20, R19, R20 ;  /* 0x0000001413147221 */ /* 0x001fca0000000000 */
[----:B------:R-:W-:Y:S04]  /*03d0*/  @!P2 STS [R17], R20 ;  /* 0x000000141100a388 */ /* 0x000fe80000000800 */
[----:B------:R-:W-:Y:S06]  /*03e0*/  BAR.SYNC.DEFER_BLOCKING 0x0 ;  /* 0x0000000000007b1d */ /* 0x000fec0000010000 */
[----:B------:R-:W0:Y:S04]  /*03f0*/  @!P3 LDS R0, [R14.X4] ;  /* 0x000000000e00b984 */ /* 0x000e280000004800 */
[----:B0-----:R-:W0:Y:S02]  /*0400*/  SHFL.BFLY PT, R3, R0, 0x4, 0x1f ;  /* 0x0c801f0000037f89 */ /* 0x001e2400000e0000 */
[----:B0-----:R-:W-:-:S05]  /*0410*/  FADD R3, R0, R3 ;  /* 0x0000000300037221 */ /* 0x001fca0000000000 */
[----:B------:R-:W0:Y:S02]  /*0420*/  SHFL.BFLY PT, R2, R3, 0x2, 0x1f ;  /* 0x0c401f0003027f89 */ /* 0x000e2400000e0000 */
[----:B0-----:R-:W-:-:S05]  /*0430*/  FADD R4, R3, R2 ;  /* 0x0000000203047221 */ /* 0x001fca0000000000 */
[----:B------:R-:W0:Y:S02]  /*0440*/  SHFL.BFLY PT, R19, R4, 0x1, 0x1f ;  /* 0x0c201f0004137f89 */ /* 0x000e2400000e0000 */
[----:B0-----:R-:W-:-:S05]  /*0450*/  FADD R19, R4, R19 ;  /* 0x0000001304137221 */ /* 0x001fca0000000000 */
[----:B------:R-:W-:Y:S04]  /*0460*/  @P0 STS [R14.X4], R19 ;  /* 0x000000130e000388 */ /* 0x000fe80000004800 */
[----:B------:R-:W-:Y:S06]  /*0470*/  BAR.SYNC.DEFER_BLOCKING 0x0 ;  /* 0x0000000000007b1d */ /* 0x000fec0000010000 */
[----:B------:R-:W0:Y:S02]  /*0480*/  LDS R2, [RZ] ;  /* 0x00000000ff027984 */ /* 0x000e240000000800 */
[----:B0-----:R-:W-:-:S04]  /*0490*/  FADD R2, RZ, R2 ;  /* 0x00000002ff027221 */ /* 0x001fc80000000000 */
[----:B------:R-:W-:-:S04]  /*04a0*/  FMUL R18, R2, 0.001302083372138440609 ;  /* 0x3aaaaaab02127820 */ /* 0x000fc80000400000 */
[C-C-:B------:R-:W-:Y:S01]  /*04b0*/  FADD R2, R6.reuse, -R18.reuse ;  /* 0x8000001206027221 */ /* 0x140fe20000000000 */
[--C-:B------:R-:W-:Y:S01]  /*04c0*/  FADD R3, R5, -R18.reuse ;  /* 0x8000001205037221 */ /* 0x100fe20000000000 */
[----:B------:R-:W-:Y:S01]  /*04d0*/  FADD R0, R7, -R18 ;  /* 0x8000001207007221 */ /* 0x000fe20000000000 */
[----:B------:R-:W-:Y:S01]  /*04e0*/  F2FP.BF16.PACK_AB R6, R6, R5 ;  /* 0x000000050606723e */ /* 0x000fe200000010ff */
[----:B------:R-:W-:Y:S01]  /*04f0*/  FMUL R4, R2, R2 ;  /* 0x0000000202047220 */ /* 0x000fe20000400000 */
[C---:B------:R-:W-:Y:S01]  /*0500*/  F2FP.BF16.PACK_AB R7, R16.reuse, R7 ;  /* 0x000000071007723e */ /* 0x040fe200000010ff */
[----:B------:R-:W-:Y:S02]  /*0510*/  BAR.SYNC.DEFER_BLOCKING 0x0 ;  /* 0x0000000000007b1d */ /* 0x000fe40000010000 */
[----:B------:R-:W-:Y:S01]  /*0520*/  FFMA R21, R3, R3, R4 ;  /* 0x0000000303157223 */ /* 0x000fe20000000004 */
[----:B------:R-:W-:-:S03]  /*0530*/  FADD R4, R16, -R18 ;  /* 0x8000001210047221 */ /* 0x000fc60000000000 */
[----:B------:R-:W-:-:S04]  /*0540*/  FFMA R21, R0, R0, R21 ;  /* 0x0000000000157223 */ /* 0x000fc80000000015 */
[----:B------:R-:W-:-:S05]  /*0550*/  FFMA R21, R4, R4, R21 ;  /* 0x0000000404157223 */ /* 0x000fca0000000015 */
        /* <DEDUP_REMOVED lines=19> */
[----:B0-----:R-:W-:Y:S01]  /*0690*/  FADD R21, R19, R22 ;  /* 0x0000001613157221 */ /* 0x001fe20000000000 */
[----:B------:R-:W-:-:S04]  /*06a0*/  MOV R22, 0x3aaaaaab ;  /* 0x3aaaaaab00167802 */ /* 0x000fc80000000f00 */
[----:B------:R-:W-:Y:S04]  /*06b0*/  @P0 STS [R14.X4], R21 ;  /* 0x000000150e000388 */ /* 0x000fe80000004800 */
[----:B------:R-:W-:Y:S01]  /*06c0*/  BAR.SYNC.DEFER_BLOCKING 0x0 ;  /* 0x0000000000007b1d */ /* 0x000fe20000010000 */
[----:B------:R-:W-:-:S05]  /*06d0*/  LOP3.LUT P0, RZ, R14, 0xff, RZ, 0xc0, !PT ;  /* 0x000000ff0eff7812 */ /* 0x000fca000780c0ff */
[----:B------:R-:W0:Y:S04]  /*06e0*/  LDS R17, [RZ] ;  /* 0x00000000ff117984 */ /* 0x000e280000000800 */
[----:B------:R1:W-:Y:S01]  /*06f0*/  @!P1 STG.E.64 [R8.64], R6 ;  /* 0x0000000608009986 */ /* 0x0003e2000c101b04 */
[----:B0-----:R-:W-:-:S04]  /*0700*/  FADD R17, RZ, R17 ;  /* 0x00000011ff117221 */ /* 0x001fc80000000000 */
[----:B------:R-:W-:-:S06]  /*0710*/  FFMA R17, R17, R22, 9.9999999747524270788e-07 ;  /* 0x358637bd11117423 */ /* 0x000fcc0000000016 */
[----:B------:R-:W0:Y:S02]  /*0720*/  MUFU.RSQ R17, R17 ;  /* 0x0000001100117308 */ /* 0x000e240000001400 */
[-C--:B0-----:R-:W-:Y:S01]  /*0730*/  FFMA R3, R3, R17.reuse, RZ ;  /* 0x0000001103037223 */ /* 0x081fe200000000ff */
[-C--:B------:R-:W-:Y:S01]  /*0740*/  FFMA R2, R2, R17.reuse, RZ ;  /* 0x0000001102027223 */ /* 0x080fe200000000ff */
[-C--:B------:R-:W-:Y:S01]  /*0750*/  FFMA R0, R0, R17.reuse, RZ ;  /* 0x0000001100007223 */ /* 0x080fe200000000ff */
[----:B------:R-:W-:-:S03]  /*0760*/  FFMA R15, R4, R17, RZ ;  /* 0x00000011040f7223 */ /* 0x000fc600000000ff */
[----:B------:R-:W-:Y:S01]  /*0770*/  F2FP.BF16.PACK_AB R14, R2, R3 ;  /* 0x00000003020e723e */ /* 0x000fe200000010ff */
[CC--:B------:R-:W-:Y:S01]  /*0780*/  IMAD.WIDE R2, R10.reuse, R11.reuse, c[0x0][0x168] ;  /* 0x00005a000a027625 */ /* 0x0c0fe200078e020b */
[----:B------:R-:W-:Y:S01]  /*0790*/  BAR.SYNC.DEFER_BLOCKING 0x0 ;  /* 0x0000000000007b1d */ /* 0x000fe20000010000 */
[----:B------:R-:W-:Y:S02]  /*07a0*/  F2FP.BF16.PACK_AB R15, R15, R0 ;  /* 0x000000000f0f723e */ /* 0x000fe400000010ff */
[----:B------:R-:W-:-:S03]  /*07b0*/  IMAD.WIDE R10, R10, R11, c[0x0][0x180] ;  /* 0x000060000a0a7625 */ /* 0x000fc600078e020b */
[----:B------:R1:W-:Y:S04]  /*07c0*/  @!P0 STG.E [R2.64], R17 ;  /* 0x0000001102008986 */ /* 0x0003e8000c101904 */
[----:B------:R1:W-:Y:S01]  /*07d0*/  @!P1 STG.E.64 [R12.64], R14 ;  /* 0x0000000e0c009986 */ /* 0x0003e2000c101b04 */
[----:B------:R-:W-:Y:S05]  /*07e0*/  @P0 EXIT ;  /* 0x000000000000094d */ /* 0x000fea0003800000 */
[----:B------:R-:W-:Y:S01]  /*07f0*/  STG.E [R10.64], R18 ;  /* 0x000000120a007986 */ /* 0x000fe2000c101904 */
[----:B------:R-:W-:Y:S05]  /*0800*/  EXIT ;  /* 0x000000000000794d */ /* 0x000fea0003800000 */
.L_x_0:
[----:B------:R-:W-:-:S00]  /*0810*/  BRA `(.L_x_0) ;  /* 0xfffffff000007947 */ /* 0x000fc0000383ffff */
[----:B------:R-:W-:-:S00]  /*0820*/  NOP ;  /* 0x0000000000007918 */ /* 0x000fc00000000000 */
        /* <DEDUP_REMOVED lines=13> */
.L_x_1:


//--------------------- .nv.global.init           --------------------------
	.section	.nv.global.init,"aw",@progbits
.nv.global.init:
	.type		_$_str,@object
	.size		_$_str,(.L_0 - _$_str)
_$_str:
        /*0000*/ 	.byte	0x5f, 0x5f, 0x43, 0x55, 0x44, 0x41, 0x5f, 0x46, 0x54, 0x5a, 0x00
.L_0:


//--------------------- .nv.shared.triton_per_fused__to_copy_add_mul_native_layer_norm_10 --------------------------
	.section	.nv.shared.triton_per_fused__to_copy_add_mul_native_layer_norm_10,"aw",@nobits
	.sectionflags	@""
	.align	16
